	.headerflags	@"EF_CUDA_TEXMODE_UNIFIED EF_CUDA_64BIT_ADDRESS EF_CUDA_ACCELERATORS EF_CUDA_SM90 EF_CUDA_VIRTUAL_SM(EF_CUDA_SM90)"
	.elftype	@"ET_EXEC"


//--------------------- .nv.info                  --------------------------
	.section	.nv.info,"",@"SHT_CUDA_INFO"
	.align	4


	//----- nvinfo : EIATTR_REGCOUNT
	.align		4
        /*0000*/ 	.byte	0x04, 0x2f
        /*0002*/ 	.short	(.L_3 - .L_2)
	.align		4
.L_2:
        /*0004*/ 	.word	index@(triton_poi_fused__native_batch_norm_legit_no_training_cat_relu_33)
        /*0008*/ 	.word	0x00000028


	//----- nvinfo : EIATTR_MIN_STACK_SIZE
	.align		4
.L_3:
        /*000c*/ 	.byte	0x04, 0x12
        /*000e*/ 	.short	(.L_5 - .L_4)
	.align		4
.L_4:
        /*0010*/ 	.word	index@(triton_poi_fused__native_batch_norm_legit_no_training_cat_relu_33)
        /*0014*/ 	.word	0x00000000


	//----- nvinfo : EIATTR_FRAME_SIZE
	.align		4
.L_5:
        /*0018*/ 	.byte	0x04, 0x11
        /*001a*/ 	.short	(.L_7 - .L_6)
	.align		4
.L_6:
        /*001c*/ 	.word	index@(triton_poi_fused__native_batch_norm_legit_no_training_cat_relu_33)
        /*0020*/ 	.word	0x00000000


	//----- nvinfo : EIATTR_MIN_STACK_SIZE
	.align		4
.L_7:
        /*0024*/ 	.byte	0x04, 0x12
        /*0026*/ 	.short	(.L_9 - .L_8)
	.align		4
.L_8:
        /*0028*/ 	.word	index@(triton_poi_fused__native_batch_norm_legit_no_training_cat_relu_33)
        /*002c*/ 	.word	0x00000000
.L_9:


//--------------------- .nv.info.triton_poi_fused__native_batch_norm_legit_no_training_cat_relu_33 --------------------------
	.section	.nv.info.triton_poi_fused__native_batch_norm_legit_no_training_cat_relu_33,"",@"SHT_CUDA_INFO"
	.sectionflags	@""
	.align	4


	//----- nvinfo : EIATTR_CUDA_API_VERSION
	.align		4
        /*0000*/ 	.byte	0x04, 0x37
        /*0002*/ 	.short	(.L_11 - .L_10)
.L_10:
        /*0004*/ 	.word	0x0000007c


	//----- nvinfo : EIATTR_KPARAM_INFO
	.align		4
.L_11:
        /*0008*/ 	.byte	0x04, 0x17
        /*000a*/ 	.short	(.L_13 - .L_12)
.L_12:
        /*000c*/ 	.word	0x00000000
        /*0010*/ 	.short	0x000a
        /*0012*/ 	.short	0x0050
        /*0014*/ 	.byte	0x00, 0xf0, 0x11, 0x00


	//----- nvinfo : EIATTR_KPARAM_INFO
	.align		4
.L_13:
        /*0018*/ 	.byte	0x04, 0x17
        /*001a*/ 	.short	(.L_15 - .L_14)
.L_14:
        /*001c*/ 	.word	0x00000000
        /*0020*/ 	.short	0x0009
        /*0022*/ 	.short	0x0048
        /*0024*/ 	.byte	0x00, 0xf4, 0x21, 0x00


	//----- nvinfo : EIATTR_KPARAM_INFO
	.align		4
.L_15:
        /*0028*/ 	.byte	0x04, 0x17
        /*002a*/ 	.short	(.L_17 - .L_16)
.L_16:
        /*002c*/ 	.word	0x00000000
        /*0030*/ 	.short	0x0008
        /*0032*/ 	.short	0x0040
        /*0034*/ 	.byte	0x00, 0xf4, 0x21, 0x00


	//----- nvinfo : EIATTR_KPARAM_INFO
	.align		4
.L_17:
        /*0038*/ 	.byte	0x04, 0x17
        /*003a*/ 	.short	(.L_19 - .L_18)
.L_18:
        /*003c*/ 	.word	0x00000000
        /*0040*/ 	.short	0x0007
        /*0042*/ 	.short	0x0038
        /*0044*/ 	.byte	0x00, 0xf4, 0x21, 0x00


	//----- nvinfo : EIATTR_KPARAM_INFO
	.align		4
.L_19:
        /*0048*/ 	.byte	0x04, 0x17
        /*004a*/ 	.short	(.L_21 - .L_20)
.L_20:
        /*004c*/ 	.word	0x00000000
        /*0050*/ 	.short	0x0006
        /*0052*/ 	.short	0x0030
        /*0054*/ 	.byte	0x00, 0xf4, 0x21, 0x00


	//----- nvinfo : EIATTR_KPARAM_INFO
	.align		4
.L_21:
        /*0058*/ 	.byte	0x04, 0x17
        /*005a*/ 	.short	(.L_23 - .L_22)
.L_22:
        /*005c*/ 	.word	0x00000000
        /*0060*/ 	.short	0x0005
        /*0062*/ 	.short	0x0028
        /*0064*/ 	.byte	0x00, 0xf4, 0x21, 0x00


	//----- nvinfo : EIATTR_KPARAM_INFO
	.align		4
.L_23:
        /*0068*/ 	.byte	0x04, 0x17
        /*006a*/ 	.short	(.L_25 - .L_24)
.L_24:
        /*006c*/ 	.word	0x00000000
        /*0070*/ 	.short	0x0004
        /*0072*/ 	.short	0x0020
        /*0074*/ 	.byte	0x00, 0xf4, 0x21, 0x00


	//----- nvinfo : EIATTR_KPARAM_INFO
	.align		4
.L_25:
        /*0078*/ 	.byte	0x04, 0x17
        /*007a*/ 	.short	(.L_27 - .L_26)
.L_26:
        /*007c*/ 	.word	0x00000000
        /*0080*/ 	.short	0x0003
        /*0082*/ 	.short	0x0018
        /*0084*/ 	.byte	0x00, 0xf4, 0x21, 0x00


	//----- nvinfo : EIATTR_KPARAM_INFO
	.align		4
.L_27:
        /*0088*/ 	.byte	0x04, 0x17
        /*008a*/ 	.short	(.L_29 - .L_28)
.L_28:
        /*008c*/ 	.word	0x00000000
        /*0090*/ 	.short	0x0002
        /*0092*/ 	.short	0x0010
        /*0094*/ 	.byte	0x00, 0xf4, 0x21, 0x00


	//----- nvinfo : EIATTR_KPARAM_INFO
	.align		4
.L_29:
        /*0098*/ 	.byte	0x04, 0x17
        /*009a*/ 	.short	(.L_31 - .L_30)
.L_30:
        /*009c*/ 	.word	0x00000000
        /*00a0*/ 	.short	0x0001
        /*00a2*/ 	.short	0x0008
        /*00a4*/ 	.byte	0x00, 0xf4, 0x21, 0x00


	//----- nvinfo : EIATTR_KPARAM_INFO
	.align		4
.L_31:
        /*00a8*/ 	.byte	0x04, 0x17
        /*00aa*/ 	.short	(.L_33 - .L_32)
.L_32:
        /*00ac*/ 	.word	0x00000000
        /*00b0*/ 	.short	0x0000
        /*00b2*/ 	.short	0x0000
        /*00b4*/ 	.byte	0x00, 0xf4, 0x21, 0x00


	//----- nvinfo : EIATTR_SPARSE_MMA_MASK
	.align		4
.L_33:
        /*00b8*/ 	.byte	0x03, 0x50
        /*00ba*/ 	.short	0x0000


	//----- nvinfo : EIATTR_MAXREG_COUNT
	.align		4
        /*00bc*/ 	.byte	0x03, 0x1b
        /*00be*/ 	.short	0x00ff


	//----- nvinfo : EIATTR_EXIT_INSTR_OFFSETS
	.align		4
        /*00c0*/ 	.byte	0x04, 0x1c
        /*00c2*/ 	.short	(.L_35 - .L_34)


	//   ....[0]....
.L_34:
        /*00c4*/ 	.word	0x00000ed0


	//----- nvinfo : EIATTR_REQNTID
	.align		4
.L_35:
        /*00c8*/ 	.byte	0x04, 0x10
        /*00ca*/ 	.short	(.L_37 - .L_36)
.L_36:
        /*00cc*/ 	.word	0x00000080
        /*00d0*/ 	.word	0x00000001
        /*00d4*/ 	.word	0x00000001


	//----- nvinfo : EIATTR_CBANK_PARAM_SIZE
	.align		4
.L_37:
        /*00d8*/ 	.byte	0x03, 0x19
        /*00da*/ 	.short	0x0054


	//----- nvinfo : EIATTR_PARAM_CBANK
	.align		4
        /*00dc*/ 	.byte	0x04, 0x0a
        /*00de*/ 	.short	(.L_39 - .L_38)
	.align		4
.L_38:
        /*00e0*/ 	.word	index@(.nv.constant0.triton_poi_fused__native_batch_norm_legit_no_training_cat_relu_33)
        /*00e4*/ 	.short	0x0210
        /*00e6*/ 	.short	0x0054


	//----- nvinfo : EIATTR_SW_WAR
	.align		4
.L_39:
        /*00e8*/ 	.byte	0x04, 0x36
        /*00ea*/ 	.short	(.L_41 - .L_40)
.L_40:
        /*00ec*/ 	.word	0x00000008
.L_41:


//--------------------- .nv.callgraph             --------------------------
	.section	.nv.callgraph,"",@"SHT_CUDA_CALLGRAPH"
	.align	4
	.sectionentsize	8
	.align		4
        /*0000*/ 	.word	0x00000000
	.align		4
        /*0004*/ 	.word	0xffffffff
	.align		4
        /*0008*/ 	.word	0x00000000
	.align		4
        /*000c*/ 	.word	0xfffffffe
	.align		4
        /*0010*/ 	.word	0x00000000
	.align		4
        /*0014*/ 	.word	0xfffffffd
	.align		4
        /*0018*/ 	.word	0x00000000
	.align		4
        /*001c*/ 	.word	0xfffffffc


//--------------------- .nv.constant4             --------------------------
	.section	.nv.constant4,"a",@progbits
	.align	8
	.align		8
.nv.constant4:
        /*0000*/ 	.dword	_$_str
	.align		8
        /*0008*/ 	.dword	_$_str_$_2


//--------------------- .text.triton_poi_fused__native_batch_norm_legit_no_training_cat_relu_33 --------------------------
	.section	.text.triton_poi_fused__native_batch_norm_legit_no_training_cat_relu_33,"ax",@progbits
	.align	128
        .global         triton_poi_fused__native_batch_norm_legit_no_training_cat_relu_33
        .type           triton_poi_fused__native_batch_norm_legit_no_training_cat_relu_33,@function
        .size           triton_poi_fused__native_batch_norm_legit_no_training_cat_relu_33,(.L_x_1 - triton_poi_fused__native_batch_norm_legit_no_training_cat_relu_33)
        .other          triton_poi_fused__native_batch_norm_legit_no_training_cat_relu_33,@"STO_CUDA_ENTRY STV_DEFAULT"
triton_poi_fused__native_batch_norm_legit_no_training_cat_relu_33:
.text.triton_poi_fused__native_batch_norm_legit_no_training_cat_relu_33:
[----:B------:R-:W-:Y:S01]  /*0000*/  LDC R1, c[0x0][0x28] ;  /* 0x00000a00ff017b82 */ /* 0x000fe20000000800 */
[----:B------:R-:W1:Y:S01]  /*0010*/  S2R R0, SR_TID.X ;  /* 0x0000000000007919 */ /* 0x000e620000002100 */
[----:B------:R-:W-:Y:S01]  /*0020*/  ULDC.64 UR6, c[0x0][0x228] ;  /* 0x00008a0000067ab9 */ /* 0x000fe20000000a00 */
[----:B------:R-:W-:Y:S02]  /*0030*/  CS2R R12, SRZ ;  /* 0x00000000000c7805 */ /* 0x000fe4000001ff00 */
[----:B------:R-:W-:Y:S01]  /*0040*/  CS2R R14, SRZ ;  /* 0x00000000000e7805 */ /* 0x000fe2000001ff00 */
[----:B------:R-:W2:Y:S01]  /*0050*/  S2R R25, SR_CTAID.X ;  /* 0x0000000000197919 */ /* 0x000ea20000002500 */
[----:B------:R-:W-:Y:S01]  /*0060*/  ULDC.64 UR4, c[0x0][0x208] ;  /* 0x0000820000047ab9 */ /* 0x000fe20000000a00 */
[----:B------:R-:W3:Y:S01]  /*0070*/  LDC.64 R30, c[0x0][0x238] ;  /* 0x00008e00ff1e7b82 */ /* 0x000ee20000000a00 */
[----:B------:R-:W-:-:S07]  /*0080*/  ULDC.64 UR8, c[0x0][0x220] ;  /* 0x0000880000087ab9 */ /* 0x000fce0000000a00 */
[----:B------:R-:W4:Y:S08]  /*0090*/  LDC.64 R36, c[0x0][0x230] ;  /* 0x00008c00ff247b82 */ /* 0x000f300000000a00 */
[----:B------:R-:W5:Y:S01]  /*00a0*/  LDC.64 R26, c[0x0][0x240] ;  /* 0x00009000ff1a7b82 */ /* 0x000f620000000a00 */
[----:B-1----:R-:W-:Y:S01]  /*00b0*/  IMAD.SHL.U32 R0, R0, 0x4, RZ ;  /* 0x0000000400007824 */ /* 0x002fe200078e00ff */
[----:B--2---:R-:W-:-:S04]  /*00c0*/  SHF.R.S32.HI R2, RZ, 0x15, R25 ;  /* 0x00000015ff027819 */ /* 0x004fc80000011419 */
[----:B------:R-:W-:Y:S02]  /*00d0*/  LOP3.LUT R0, R0, 0x1fc, RZ, 0xc0, !PT ;  /* 0x000001fc00007812 */ /* 0x000fe400078ec0ff */
[----:B------:R-:W-:-:S03]  /*00e0*/  SGXT R2, R2, 0x1 ;  /* 0x000000010202781a */ /* 0x000fc60000000200 */
[----:B------:R-:W-:-:S04]  /*00f0*/  IMAD R25, R25, 0x400, R0 ;  /* 0x0000040019197824 */ /* 0x000fc800078e0200 */
[C---:B------:R-:W-:Y:S01]  /*0100*/  VIADD R0, R25.reuse, 0x200 ;  /* 0x0000020019007836 */ /* 0x040fe20000000000 */
[----:B------:R-:W-:Y:S01]  /*0110*/  LEA.HI R3, R2, R25, RZ, 0xa ;  /* 0x0000001902037211 */ /* 0x000fe200078f50ff */
[----:B------:R-:W-:-:S03]  /*0120*/  IMAD.HI R32, R25, 0x38e38e39, RZ ;  /* 0x38e38e3919207827 */ /* 0x000fc600078e02ff */
[----:B------:R-:W-:Y:S01]  /*0130*/  SHF.R.S32.HI R35, RZ, 0xa, R3 ;  /* 0x0000000aff237819 */ /* 0x000fe20000011403 */
[----:B------:R-:W-:Y:S01]  /*0140*/  IMAD.HI R23, R0, 0x38e38e39, RZ ;  /* 0x38e38e3900177827 */ /* 0x000fe200078e02ff */
[----:B------:R-:W-:Y:S02]  /*0150*/  LEA.HI R4, R2, R0, RZ, 0xa ;  /* 0x0000000002047211 */ /* 0x000fe400078f50ff */
[----:B------:R-:W-:Y:S01]  /*0160*/  SHF.R.U32.HI R5, RZ, 0x1f, R32 ;  /* 0x0000001fff057819 */ /* 0x000fe20000011620 */
[----:B------:R-:W-:Y:S01]  /*0170*/  IMAD.HI R2, R35, 0x38e38e39, RZ ;  /* 0x38e38e3923027827 */ /* 0x000fe200078e02ff */
[----:B------:R-:W-:Y:S02]  /*0180*/  SHF.R.S32.HI R33, RZ, 0xa, R4 ;  /* 0x0000000aff217819 */ /* 0x000fe40000011404 */
[----:B------:R-:W-:Y:S02]  /*0190*/  LEA.HI.SX32 R32, R32, R5, 0x11 ;  /* 0x0000000520207211 */ /* 0x000fe400078f8aff */
[----:B------:R-:W-:Y:S01]  /*01a0*/  SHF.R.U32.HI R9, RZ, 0x1f, R2 ;  /* 0x0000001fff097819 */ /* 0x000fe20000011602 */
[----:B------:R-:W-:Y:S01]  /*01b0*/  IMAD.HI R7, R33, 0x38e38e39, RZ ;  /* 0x38e38e3921077827 */ /* 0x000fe200078e02ff */
[----:B------:R-:W-:-:S02]  /*01c0*/  LOP3.LUT R5, R4, 0xfffffc00, RZ, 0xc0, !PT ;  /* 0xfffffc0004057812 */ /* 0x000fc400078ec0ff */
[----:B------:R-:W-:Y:S02]  /*01d0*/  LEA.HI.SX32 R10, R2, R9, 0x1b ;  /* 0x00000009020a7211 */ /* 0x000fe400078fdaff */
[----:B------:R-:W-:Y:S02]  /*01e0*/  LOP3.LUT R2, R3, 0xfffffc00, RZ, 0xc0, !PT ;  /* 0xfffffc0003027812 */ /* 0x000fe400078ec0ff */
[----:B------:R-:W-:Y:S01]  /*01f0*/  SHF.R.U32.HI R8, RZ, 0x1f, R7 ;  /* 0x0000001fff087819 */ /* 0x000fe20000011607 */
[----:B------:R-:W-:Y:S01]  /*0200*/  IMAD R35, R10, -0x90, R35 ;  /* 0xffffff700a237824 */ /* 0x000fe200078e0223 */
[----:B------:R-:W-:Y:S01]  /*0210*/  SHF.R.U32.HI R6, RZ, 0x1f, R23 ;  /* 0x0000001fff067819 */ /* 0x000fe20000011617 */
[----:B------:R-:W-:Y:S01]  /*0220*/  IMAD.IADD R3, R25, 0x1, -R2 ;  /* 0x0000000119037824 */ /* 0x000fe200078e0a02 */
[----:B------:R-:W-:Y:S01]  /*0230*/  LEA.HI.SX32 R8, R7, R8, 0x1b ;  /* 0x0000000807087211 */ /* 0x000fe200078fdaff */
[C---:B------:R-:W-:Y:S01]  /*0240*/  IMAD.SHL.U32 R4, R35.reuse, 0x400, RZ ;  /* 0x0000040023047824 */ /* 0x040fe200078e00ff */
[----:B------:R-:W-:Y:S01]  /*0250*/  ISETP.GT.AND P6, PT, R35, 0x83, PT ;  /* 0x000000832300780c */ /* 0x000fe20003fc4270 */
[----:B------:R-:W-:Y:S01]  /*0260*/  IMAD R3, R32, 0x3000, R3 ;  /* 0x0000300020037824 */ /* 0x000fe200078e0203 */
[----:B------:R-:W-:Y:S01]  /*0270*/  LEA.HI.SX32 R23, R23, R6, 0x11 ;  /* 0x0000000617177211 */ /* 0x000fe200078f8aff */
[----:B------:R-:W-:-:S02]  /*0280*/  IMAD R33, R8, -0x90, R33 ;  /* 0xffffff7008217824 */ /* 0x000fc400078e0221 */
[----:B------:R-:W-:Y:S01]  /*0290*/  IMAD.IADD R2, R0, 0x1, -R5 ;  /* 0x0000000100027824 */ /* 0x000fe200078e0a05 */
[----:B------:R-:W-:Y:S01]  /*02a0*/  SHF.R.S32.HI R7, RZ, 0x1f, R3 ;  /* 0x0000001fff077819 */ /* 0x000fe20000011403 */
[----:B------:R-:W-:Y:S01]  /*02b0*/  IMAD.SHL.U32 R5, R33, 0x400, RZ ;  /* 0x0000040021057824 */ /* 0x000fe200078e00ff */
[----:B------:R-:W-:Y:S01]  /*02c0*/  IADD3 R3, P0, R3, R4, RZ ;  /* 0x0000000403037210 */ /* 0x000fe20007f1e0ff */
[----:B------:R-:W-:-:S03]  /*02d0*/  IMAD R2, R23, 0x3000, R2 ;  /* 0x0000300017027824 */ /* 0x000fc600078e0202 */
[----:B------:R-:W-:Y:S01]  /*02e0*/  LEA.HI.X.SX32 R4, R4, R7, 0x1, P0 ;  /* 0x0000000704047211 */ /* 0x000fe200000f0eff */
[C---:B------:R-:W-:Y:S01]  /*02f0*/  IMAD.SHL.U32 R16, R3.reuse, 0x4, RZ ;  /* 0x0000000403107824 */ /* 0x040fe200078e00ff */
[----:B------:R-:W-:Y:S02]  /*0300*/  SHF.R.S32.HI R6, RZ, 0x1f, R2 ;  /* 0x0000001fff067819 */ /* 0x000fe40000011402 */
[----:B------:R-:W-:Y:S02]  /*0310*/  SHF.L.U64.HI R17, R3, 0x2, R4 ;  /* 0x0000000203117819 */ /* 0x000fe40000010204 */
[----:B------:R-:W-:Y:S02]  /*0320*/  IADD3 R8, P0, R16, UR6, RZ ;  /* 0x0000000610087c10 */ /* 0x000fe4000ff1e0ff */
[----:B------:R-:W-:Y:S02]  /*0330*/  IADD3 R2, P1, R2, R5, RZ ;  /* 0x0000000502027210 */ /* 0x000fe40007f3e0ff */
[----:B------:R-:W-:-:S02]  /*0340*/  IADD3.X R9, R17, UR7, RZ, P0, !PT ;  /* 0x0000000711097c10 */ /* 0x000fc400087fe4ff */
[----:B------:R-:W-:Y:S01]  /*0350*/  LEA.HI.X.SX32 R5, R5, R6, 0x1, P1 ;  /* 0x0000000605057211 */ /* 0x000fe200008f0eff */
[C---:B------:R-:W-:Y:S02]  /*0360*/  IMAD.SHL.U32 R21, R2.reuse, 0x4, RZ ;  /* 0x0000000402157824 */ /* 0x040fe400078e00ff */
[----:B------:R1:W2:Y:S01]  /*0370*/  @P6 LDG.E.128 R12, desc[UR4][R8.64+-0x84000] ;  /* 0xf7c00004080c6981 */ /* 0x0002a2000c1e1d00 */
[----:B------:R-:W-:Y:S01]  /*0380*/  SHF.L.U64.HI R20, R2, 0x2, R5 ;  /* 0x0000000202147819 */ /* 0x000fe20000010205 */
[----:B------:R-:W-:Y:S01]  /*0390*/  VIADD R2, R33, 0xffffff88 ;  /* 0xffffff8821027836 */ /* 0x000fe20000000000 */
[----:B------:R-:W-:-:S04]  /*03a0*/  IADD3 R18, P1, R21, UR6, RZ ;  /* 0x0000000615127c10 */ /* 0x000fc8000ff3e0ff */
[----:B------:R-:W-:Y:S02]  /*03b0*/  IADD3.X R19, R20, UR7, RZ, P1, !PT ;  /* 0x0000000714137c10 */ /* 0x000fe40008ffe4ff */
[----:B------:R-:W-:Y:S02]  /*03c0*/  CS2R R10, SRZ ;  /* 0x00000000000a7805 */ /* 0x000fe4000001ff00 */
[----:B------:R-:W-:Y:S02]  /*03d0*/  ISETP.GT.AND P1, PT, R33, 0x83, PT ;  /* 0x000000832100780c */ /* 0x000fe40003f24270 */
[----:B-1----:R-:W-:Y:S02]  /*03e0*/  CS2R R8, SRZ ;  /* 0x0000000000087805 */ /* 0x002fe4000001ff00 */
[----:B------:R-:W-:Y:S02]  /*03f0*/  ISETP.GE.U32.AND P0, PT, R2, 0xc, PT ;  /* 0x0000000c0200780c */ /* 0x000fe40003f06070 */
[----:B------:R-:W-:-:S02]  /*0400*/  CS2R R4, SRZ ;  /* 0x0000000000047805 */ /* 0x000fc4000001ff00 */
[----:B------:R-:W-:Y:S02]  /*0410*/  IADD3 R2, P2, R21, UR8, RZ ;  /* 0x0000000815027c10 */ /* 0x000fe4000ff5e0ff */
[----:B------:R-:W-:Y:S01]  /*0420*/  CS2R R6, SRZ ;  /* 0x0000000000067805 */ /* 0x000fe2000001ff00 */
[----:B---3--:R-:W-:Y:S01]  /*0430*/  IMAD.WIDE R28, R35, 0x4, R30 ;  /* 0x00000004231c7825 */ /* 0x008fe200078e021e */
[----:B------:R-:W-:Y:S01]  /*0440*/  ULDC.64 UR6, c[0x0][0x218] ;  /* 0x0000860000067ab9 */ /* 0x000fe20000000a00 */
[----:B------:R1:W3:Y:S01]  /*0450*/  @P1 LDG.E.128 R8, desc[UR4][R18.64+-0x84000] ;  /* 0xf7c0000412081981 */ /* 0x0002e2000c1e1d00 */
[----:B------:R-:W-:Y:S01]  /*0460*/  IADD3.X R3, R20, UR9, RZ, P2, !PT ;  /* 0x0000000914037c10 */ /* 0x000fe200097fe4ff */
[----:B------:R-:W-:Y:S02]  /*0470*/  IMAD R22, R23, -0x24000, R0 ;  /* 0xfffdc00017167824 */ /* 0x000fe400078e0200 */
[----:B------:R-:W-:Y:S01]  /*0480*/  IMAD.WIDE R30, R33, 0x4, R30 ;  /* 0x00000004211e7825 */ /* 0x000fe200078e021e */
[----:B------:R-:W3:Y:S04]  /*0490*/  LDG.E.EL R29, desc[UR4][R28.64] ;  /* 0x000000041c1d7981 */ /* 0x000ee8000c2e1900 */
[----:B------:R4:W3:Y:S01]  /*04a0*/  @!P0 LDG.E.128 R4, desc[UR4][R2.64+-0x78000] ;  /* 0xf880000402048981 */ /* 0x0008e2000c1e1d00 */
[----:B-1----:R-:W1:Y:S01]  /*04b0*/  LDC.64 R18, c[0x0][0x248] ;  /* 0x00009200ff127b82 */ /* 0x002e620000000a00 */
[----:B------:R-:W-:-:S02]  /*04c0*/  VIADD R24, R35, 0xffffff94 ;  /* 0xffffff9423187836 */ /* 0x000fc40000000000 */
[----:B------:R-:W-:Y:S02]  /*04d0*/  IMAD R22, R23, 0x1b000, R22 ;  /* 0x0001b00017167824 */ /* 0x000fe400078e0216 */
[----:B------:R5:W3:Y:S01]  /*04e0*/  LDG.E.EL R23, desc[UR4][R30.64] ;  /* 0x000000041e177981 */ /* 0x000ae2000c2e1900 */
[----:B----4-:R-:W-:-:S04]  /*04f0*/  IMAD.WIDE R2, R35, 0x4, R36 ;  /* 0x0000000423027825 */ /* 0x010fc800078e0224 */
[----:B------:R-:W-:Y:S01]  /*0500*/  IMAD.WIDE R36, R33, 0x4, R36 ;  /* 0x0000000421247825 */ /* 0x000fe200078e0224 */
[----:B------:R-:W4:Y:S01]  /*0510*/  LDG.E.EL R0, desc[UR4][R2.64] ;  /* 0x0000000402007981 */ /* 0x000f22000c2e1900 */
[----:B------:R-:W-:Y:S02]  /*0520*/  ISETP.GE.U32.AND P2, PT, R24, 0xc, PT ;  /* 0x0000000c1800780c */ /* 0x000fe40003f46070 */
[----:B-----5:R-:W-:-:S04]  /*0530*/  IMAD.WIDE R30, R35, 0x4, R26 ;  /* 0x00000004231e7825 */ /* 0x020fc800078e021a */
[----:B------:R-:W-:Y:S01]  /*0540*/  IMAD.WIDE R26, R33, 0x4, R26 ;  /* 0x00000004211a7825 */ /* 0x000fe200078e021a */
[----:B------:R5:W4:Y:S03]  /*0550*/  LDG.E.EL R2, desc[UR4][R36.64] ;  /* 0x0000000424027981 */ /* 0x000b26000c2e1900 */
[----:B------:R-:W-:Y:S01]  /*0560*/  VIADD R34, R35, 0xffffff88 ;  /* 0xffffff8823227836 */ /* 0x000fe20000000000 */
[----:B------:R1:W4:Y:S04]  /*0570*/  LDG.E.EL R24, desc[UR4][R26.64] ;  /* 0x000000041a187981 */ /* 0x000328000c2e1900 */
[----:B------:R-:W4:Y:S01]  /*0580*/  LDG.E.EL R3, desc[UR4][R30.64] ;  /* 0x000000041e037981 */ /* 0x000f22000c2e1900 */
[----:B-----5:R-:W-:-:S02]  /*0590*/  IADD3 R36, P4, R16, UR8, RZ ;  /* 0x0000000810247c10 */ /* 0x020fc4000ff9e0ff */
[----:B------:R-:W-:Y:S02]  /*05a0*/  IADD3 R16, P5, R16, UR6, RZ ;  /* 0x0000000610107c10 */ /* 0x000fe4000ffbe0ff */
[----:B------:R-:W-:Y:S01]  /*05b0*/  IADD3.X R37, R17, UR9, RZ, P4, !PT ;  /* 0x0000000911257c10 */ /* 0x000fe2000a7fe4ff */
[C-C-:B-1----:R-:W-:Y:S01]  /*05c0*/  IMAD.WIDE R26, R35.reuse, 0x4, R18.reuse ;  /* 0x00000004231a7825 */ /* 0x142fe200078e0212 */
[----:B------:R-:W-:Y:S02]  /*05d0*/  IADD3.X R17, R17, UR7, RZ, P5, !PT ;  /* 0x0000000711117c10 */ /* 0x000fe4000affe4ff */
[----:B------:R-:W-:Y:S02]  /*05e0*/  ISETP.GE.U32.AND P3, PT, R34, 0xc, PT ;  /* 0x0000000c2200780c */ /* 0x000fe40003f66070 */
[----:B------:R-:W-:Y:S01]  /*05f0*/  ISETP.GE.AND P5, PT, R35, 0x6c, PT ;  /* 0x0000006c2300780c */ /* 0x000fe20003fa6270 */
[----:B------:R-:W-:Y:S01]  /*0600*/  IMAD.WIDE R18, R33, 0x4, R18 ;  /* 0x0000000421127825 */ /* 0x000fe200078e0212 */
[----:B------:R-:W5:Y:S04]  /*0610*/  LDG.E.EL R26, desc[UR4][R26.64] ;  /* 0x000000041a1a7981 */ /* 0x000f68000c2e1900 */
[----:B------:R1:W4:Y:S02]  /*0620*/  LDG.E.EL R27, desc[UR4][R18.64] ;  /* 0x00000004121b7981 */ /* 0x000324000c2e1900 */
[----:B-1----:R-:W-:-:S02]  /*0630*/  CS2R R18, SRZ ;  /* 0x0000000000127805 */ /* 0x002fc4000001ff00 */
[----:B--2---:R-:W-:Y:S02]  /*0640*/  SEL R30, R12, RZ, P6 ;  /* 0x000000ff0c1e7207 */ /* 0x004fe40003000000 */
[----:B------:R-:W-:Y:S02]  /*0650*/  SEL R34, R13, RZ, P6 ;  /* 0x000000ff0d227207 */ /* 0x000fe40003000000 */
[----:B------:R-:W-:Y:S02]  /*0660*/  CS2R R12, SRZ ;  /* 0x00000000000c7805 */ /* 0x000fe4000001ff00 */
[----:B------:R-:W-:Y:S02]  /*0670*/  SEL R35, R14, RZ, P6 ;  /* 0x000000ff0e237207 */ /* 0x000fe40003000000 */
[----:B------:R-:W-:Y:S02]  /*0680*/  SEL R31, R15, RZ, P6 ;  /* 0x000000ff0f1f7207 */ /* 0x000fe40003000000 */
[----:B------:R-:W-:-:S06]  /*0690*/  CS2R R14, SRZ ;  /* 0x00000000000e7805 */ /* 0x000fcc000001ff00 */
[----:B------:R1:W2:Y:S02]  /*06a0*/  @!P2 LDG.E.128 R12, desc[UR4][R16.64+-0x6c000] ;  /* 0xf9400004100ca981 */ /* 0x0002a4000c1e1d00 */
[----:B-1----:R-:W-:-:S06]  /*06b0*/  CS2R R16, SRZ ;  /* 0x0000000000107805 */ /* 0x002fcc000001ff00 */
[----:B------:R-:W4:Y:S01]  /*06c0*/  @!P3 LDG.E.128 R16, desc[UR4][R36.64+-0x78000] ;  /* 0xf88000042410b981 */ /* 0x000f22000c1e1d00 */
[----:B0-----:R-:W-:-:S05]  /*06d0*/  VIADD R28, R33, 0xffffff94 ;  /* 0xffffff94211c7836 */ /* 0x001fca0000000000 */
[----:B------:R-:W-:Y:S02]  /*06e0*/  ISETP.GE.U32.AND P4, PT, R28, 0xc, PT ;  /* 0x0000000c1c00780c */ /* 0x000fe40003f86070 */
[----:B---3--:R-:W-:Y:S02]  /*06f0*/  SEL R28, R4, RZ, !P0 ;  /* 0x000000ff041c7207 */ /* 0x008fe40004000000 */
[----:B------:R-:W-:Y:S01]  /*0700*/  @P0 SEL R28, R8, RZ, P1 ;  /* 0x000000ff081c0207 */ /* 0x000fe20000800000 */
[----:B------:R-:W-:-:S06]  /*0710*/  FADD R8, R29, 9.9999997473787516356e-06 ;  /* 0x3727c5ac1d087421 */ /* 0x000fcc0000000000 */
[----:B------:R-:W0:Y:S01]  /*0720*/  MUFU.SQRT R8, R8 ;  /* 0x0000000800087308 */ /* 0x000e220000002000 */
[----:B------:R-:W-:Y:S01]  /*0730*/  ISETP.GE.AND P6, PT, R33, 0x6c, PT ;  /* 0x0000006c2100780c */ /* 0x000fe20003fc6270 */
[C---:B------:R-:W-:Y:S02]  /*0740*/  IMAD R33, R32.reuse, -0x24000, R25 ;  /* 0xfffdc00020217824 */ /* 0x040fe400078e0219 */
[----:B------:R-:W-:Y:S02]  /*0750*/  FADD R23, R23, 9.9999997473787516356e-06 ;  /* 0x3727c5ac17177421 */ /* 0x000fe40000000000 */
[----:B------:R-:W-:Y:S01]  /*0760*/  IMAD R32, R32, 0x1b000, R33 ;  /* 0x0001b00020207824 */ /* 0x000fe200078e0221 */
[----:B--2---:R-:W-:Y:S02]  /*0770*/  SEL R4, R15, RZ, !P2 ;  /* 0x000000ff0f047207 */ /* 0x004fe40005000000 */
[----:B------:R-:W-:Y:S02]  /*0780*/  SEL R29, R14, RZ, !P2 ;  /* 0x000000ff0e1d7207 */ /* 0x000fe40005000000 */
[----:B------:R-:W-:-:S02]  /*0790*/  SEL R33, R12, RZ, !P2 ;  /* 0x000000ff0c217207 */ /* 0x000fc40005000000 */
[----:B----4-:R-:W-:Y:S02]  /*07a0*/  SEL R19, R19, RZ, !P3 ;  /* 0x000000ff13137207 */ /* 0x010fe40005800000 */
[----:B------:R-:W-:Y:S02]  /*07b0*/  SEL R17, R17, RZ, !P3 ;  /* 0x000000ff11117207 */ /* 0x000fe40005800000 */
[----:B------:R-:W-:Y:S02]  /*07c0*/  @P2 SEL R4, R19, R31, !P3 ;  /* 0x0000001f13042207 */ /* 0x000fe40005800000 */
[----:B------:R-:W-:Y:S02]  /*07d0*/  SEL R31, R13, RZ, !P2 ;  /* 0x000000ff0d1f7207 */ /* 0x000fe40005000000 */
[----:B------:R-:W-:Y:S02]  /*07e0*/  SEL R13, R16, RZ, !P3 ;  /* 0x000000ff100d7207 */ /* 0x000fe40005800000 */
[----:B------:R-:W-:-:S02]  /*07f0*/  @P2 SEL R31, R17, R34, !P3 ;  /* 0x00000022111f2207 */ /* 0x000fc40005800000 */
[----:B------:R-:W-:Y:S01]  /*0800*/  SEL R18, R18, RZ, !P3 ;  /* 0x000000ff12127207 */ /* 0x000fe20005800000 */
[----:B------:R-:W1:Y:S01]  /*0810*/  LDC.64 R16, c[0x0][0x210] ;  /* 0x00008400ff107b82 */ /* 0x000e620000000a00 */
[----:B------:R-:W-:Y:S02]  /*0820*/  @P2 SEL R33, R13, R30, !P3 ;  /* 0x0000001e0d212207 */ /* 0x000fe40005800000 */
[----:B------:R-:W-:Y:S02]  /*0830*/  @P2 SEL R29, R18, R35, !P3 ;  /* 0x00000023121d2207 */ /* 0x000fe40005800000 */
[----:B------:R-:W2:Y:S01]  /*0840*/  MUFU.SQRT R35, R23 ;  /* 0x0000001700237308 */ /* 0x000ea20000002000 */
[C---:B0-----:R-:W-:Y:S02]  /*0850*/  FSETP.GT.AND P3, PT, R8.reuse, 8.50705917302346158658e+37, PT ;  /* 0x7e8000000800780b */ /* 0x041fe40003f64000 */
[----:B------:R-:W-:Y:S01]  /*0860*/  FSETP.GEU.AND P2, PT, R8, 1.175494350822287508e-38, PT ;  /* 0x008000000800780b */ /* 0x000fe20003f4e000 */
[----:B------:R-:W-:-:S05]  /*0870*/  IMAD.MOV.U32 R30, RZ, RZ, 0x3e800000 ;  /* 0x3e800000ff1e7424 */ /* 0x000fca00078e00ff */
[----:B------:R-:W-:Y:S02]  /*0880*/  FSEL R34, R30, 1, P3 ;  /* 0x3f8000001e227808 */ /* 0x000fe40001800000 */
[----:B------:R-:W-:-:S03]  /*0890*/  CS2R R12, SRZ ;  /* 0x00000000000c7805 */ /* 0x000fc6000001ff00 */
[----:B------:R-:W-:Y:S01]  /*08a0*/  @P3 FMUL R8, R8, 0.25 ;  /* 0x3e80000008083820 */ /* 0x000fe20000400000 */
[C---:B--2---:R-:W-:Y:S01]  /*08b0*/  FSETP.GT.AND P3, PT, R35.reuse, 8.50705917302346158658e+37, PT ;  /* 0x7e8000002300780b */ /* 0x044fe20003f64000 */
[----:B------:R-:W-:Y:S01]  /*08c0*/  @!P2 FMUL R34, R34, 16777216 ;  /* 0x4b8000002222a820 */ /* 0x000fe20000400000 */
[----:B------:R-:W-:Y:S01]  /*08d0*/  CS2R R14, SRZ ;  /* 0x00000000000e7805 */ /* 0x000fe2000001ff00 */
[----:B------:R-:W-:Y:S01]  /*08e0*/  @!P2 FMUL R8, R8, 16777216 ;  /* 0x4b8000000808a820 */ /* 0x000fe20000400000 */
[----:B------:R-:W-:Y:S01]  /*08f0*/  FSETP.GEU.AND P2, PT, R35, 1.175494350822287508e-38, PT ;  /* 0x008000002300780b */ /* 0x000fe20003f4e000 */
[----:B-1----:R-:W-:Y:S02]  /*0900*/  IMAD.WIDE R36, R32, 0x4, R16 ;  /* 0x0000000420247825 */ /* 0x002fe400078e0210 */
[----:B------:R-:W0:Y:S01]  /*0910*/  MUFU.RCP R23, R8 ;  /* 0x0000000800177308 */ /* 0x000e220000001000 */
[----:B------:R-:W-:Y:S02]  /*0920*/  CS2R R18, SRZ ;  /* 0x0000000000127805 */ /* 0x000fe4000001ff00 */
[----:B------:R1:W2:Y:S01]  /*0930*/  @!P5 LDG.E.128 R12, desc[UR4][R36.64] ;  /* 0x00000004240cd981 */ /* 0x0002a2000c1e1d00 */
[----:B------:R-:W-:-:S02]  /*0940*/  FSEL R30, R30, 1, P3 ;  /* 0x3f8000001e1e7808 */ /* 0x000fc40001800000 */
[----:B------:R-:W-:Y:S01]  /*0950*/  @P3 FMUL R35, R35, 0.25 ;  /* 0x3e80000023233820 */ /* 0x000fe20000400000 */
[----:B-1----:R-:W-:Y:S01]  /*0960*/  IMAD.WIDE R36, R22, 0x4, R16 ;  /* 0x0000000416247825 */ /* 0x002fe200078e0210 */
[----:B------:R-:W-:-:S03]  /*0970*/  CS2R R16, SRZ ;  /* 0x0000000000107805 */ /* 0x000fc6000001ff00 */
[----:B------:R-:W-:Y:S01]  /*0980*/  @!P2 FMUL R35, R35, 16777216 ;  /* 0x4b8000002323a820 */ /* 0x000fe20000400000 */
[----:B------:R-:W-:Y:S02]  /*0990*/  @!P2 FMUL R30, R30, 16777216 ;  /* 0x4b8000001e1ea820 */ /* 0x000fe40000400000 */
[----:B------:R1:W3:Y:S01]  /*09a0*/  @!P6 LDG.E.128 R16, desc[UR4][R36.64] ;  /* 0x000000042410e981 */ /* 0x0002e2000c1e1d00 */
[----:B0-----:R-:W-:Y:S01]  /*09b0*/  FMUL R34, R23, R34 ;  /* 0x0000002217227220 */ /* 0x001fe20000400000 */
[----:B------:R-:W-:Y:S02]  /*09c0*/  CS2R R22, SRZ ;  /* 0x0000000000167805 */ /* 0x000fe4000001ff00 */
[----:B-1----:R-:W-:-:S04]  /*09d0*/  IADD3 R36, P2, R21, UR6, RZ ;  /* 0x0000000615247c10 */ /* 0x002fc8000ff5e0ff */
[----:B------:R-:W-:Y:S02]  /*09e0*/  IADD3.X R37, R20, UR7, RZ, P2, !PT ;  /* 0x0000000714257c10 */ /* 0x000fe400097fe4ff */
[----:B------:R-:W-:-:S06]  /*09f0*/  CS2R R20, SRZ ;  /* 0x0000000000147805 */ /* 0x000fcc000001ff00 */
[----:B------:R-:W4:Y:S01]  /*0a00*/  @!P4 LDG.E.128 R20, desc[UR4][R36.64+-0x6c000] ;  /* 0xf94000042414c981 */ /* 0x000f22000c1e1d00 */
[----:B------:R-:W0:Y:S01]  /*0a10*/  MUFU.RCP R35, R35 ;  /* 0x0000002300237308 */ /* 0x000e220000001000 */
[----:B------:R-:W-:Y:S01]  /*0a20*/  SEL R32, R6, RZ, !P0 ;  /* 0x000000ff06207207 */ /* 0x000fe20004000000 */
[----:B0-----:R-:W-:Y:S01]  /*0a30*/  FMUL R8, R35, R30 ;  /* 0x0000001e23087220 */ /* 0x001fe20000400000 */
[----:B------:R-:W-:Y:S02]  /*0a40*/  SEL R30, R5, RZ, !P0 ;  /* 0x000000ff051e7207 */ /* 0x000fe40004000000 */
[----:B------:R-:W-:Y:S02]  /*0a50*/  @P0 SEL R30, R9, RZ, P1 ;  /* 0x000000ff091e0207 */ /* 0x000fe40000800000 */
[----:B------:R-:W-:Y:S02]  /*0a60*/  SEL R9, R7, RZ, !P0 ;  /* 0x000000ff07097207 */ /* 0x000fe40004000000 */
[----:B------:R-:W-:-:S02]  /*0a70*/  @P0 SEL R9, R11, RZ, P1 ;  /* 0x000000ff0b090207 */ /* 0x000fc40000800000 */
[----:B------:R-:W-:Y:S02]  /*0a80*/  @P0 SEL R32, R10, RZ, P1 ;  /* 0x000000ff0a200207 */ /* 0x000fe40000800000 */
[----:B--2---:R-:W-:Y:S02]  /*0a90*/  SEL R6, R13, RZ, !P5 ;  /* 0x000000ff0d067207 */ /* 0x004fe40006800000 */
[----:B------:R-:W-:Y:S02]  /*0aa0*/  SEL R7, R15, RZ, !P5 ;  /* 0x000000ff0f077207 */ /* 0x000fe40006800000 */
[----:B------:R-:W-:Y:S02]  /*0ab0*/  SEL R14, R14, RZ, !P5 ;  /* 0x000000ff0e0e7207 */ /* 0x000fe40006800000 */
[----:B------:R-:W-:Y:S02]  /*0ac0*/  SEL R12, R12, RZ, !P5 ;  /* 0x000000ff0c0c7207 */ /* 0x000fe40006800000 */
[----:B------:R-:W-:-:S02]  /*0ad0*/  SEL R5, R6, R31, !P5 ;  /* 0x0000001f06057207 */ /* 0x000fc40006800000 */
[----:B------:R-:W-:Y:S02]  /*0ae0*/  SEL R7, R7, R4, !P5 ;  /* 0x0000000407077207 */ /* 0x000fe40006800000 */
[----:B------:R-:W-:Y:S01]  /*0af0*/  SEL R6, R14, R29, !P5 ;  /* 0x0000001d0e067207 */ /* 0x000fe20006800000 */
[----:B------:R-:W-:Y:S01]  /*0b00*/  FADD R11, -R0, R5 ;  /* 0x00000005000b7221 */ /* 0x000fe20000000100 */
[----:B------:R-:W-:Y:S01]  /*0b10*/  SEL R4, R12, R33, !P5 ;  /* 0x000000210c047207 */ /* 0x000fe20006800000 */
[C---:B------:R-:W-:Y:S01]  /*0b20*/  FADD R15, -R0.reuse, R7 ;  /* 0x00000007000f7221 */ /* 0x040fe20000000100 */
[----:B------:R-:W0:Y:S01]  /*0b30*/  LDC.64 R12, c[0x0][0x250] ;  /* 0x00009400ff0c7b82 */ /* 0x000e220000000a00 */
[C---:B------:R-:W-:Y:S02]  /*0b40*/  FADD R29, -R0.reuse, R6 ;  /* 0x00000006001d7221 */ /* 0x040fe40000000100 */
[----:B------:R-:W-:Y:S01]  /*0b50*/  FADD R31, -R0, R4 ;  /* 0x00000004001f7221 */ /* 0x000fe20000000100 */
[----:B------:R-:W-:-:S04]  /*0b60*/  FMUL R0, R34, R11 ;  /* 0x0000000b22007220 */ /* 0x000fc80000400000 */
[----:B------:R-:W1:Y:S01]  /*0b70*/  LDC.64 R10, c[0x0][0x258] ;  /* 0x00009600ff0a7b82 */ /* 0x000e620000000a00 */
[C---:B------:R-:W-:Y:S01]  /*0b80*/  FMUL R29, R34.reuse, R29 ;  /* 0x0000001d221d7220 */ /* 0x040fe20000400000 */
[----:B------:R-:W-:Y:S01]  /*0b90*/  FMUL R31, R34, R31 ;  /* 0x0000001f221f7220 */ /* 0x000fe20000400000 */
[----:B---3--:R-:W-:Y:S01]  /*0ba0*/  SEL R16, R16, RZ, !P6 ;  /* 0x000000ff10107207 */ /* 0x008fe20007000000 */
[----:B------:R-:W-:Y:S01]  /*0bb0*/  FMUL R15, R34, R15 ;  /* 0x0000000f220f7220 */ /* 0x000fe20000400000 */
[----:B------:R-:W-:Y:S02]  /*0bc0*/  SEL R17, R17, RZ, !P6 ;  /* 0x000000ff11117207 */ /* 0x000fe40007000000 */
[----:B------:R-:W-:Y:S02]  /*0bd0*/  SEL R18, R18, RZ, !P6 ;  /* 0x000000ff12127207 */ /* 0x000fe40007000000 */
[----:B------:R-:W-:Y:S02]  /*0be0*/  SEL R19, R19, RZ, !P6 ;  /* 0x000000ff13137207 */ /* 0x000fe40007000000 */
[----:B----4-:R-:W-:-:S02]  /*0bf0*/  SEL R33, R20, RZ, !P4 ;  /* 0x000000ff14217207 */ /* 0x010fc40006000000 */
[----:B------:R-:W-:Y:S02]  /*0c00*/  SEL R21, R21, RZ, !P4 ;  /* 0x000000ff15157207 */ /* 0x000fe40006000000 */
[----:B------:R-:W-:Y:S02]  /*0c10*/  SEL R35, R22, RZ, !P4 ;  /* 0x000000ff16237207 */ /* 0x000fe40006000000 */
[----:B------:R-:W-:Y:S02]  /*0c20*/  SEL R14, R23, RZ, !P4 ;  /* 0x000000ff170e7207 */ /* 0x000fe40006000000 */
[----:B------:R-:W-:Y:S02]  /*0c30*/  @P6 SEL R16, R33, R28, !P4 ;  /* 0x0000001c21106207 */ /* 0x000fe40006000000 */
[----:B------:R-:W-:Y:S02]  /*0c40*/  @P6 SEL R17, R21, R30, !P4 ;  /* 0x0000001e15116207 */ /* 0x000fe40006000000 */
[----:B------:R-:W-:-:S02]  /*0c50*/  @P6 SEL R18, R35, R32, !P4 ;  /* 0x0000002023126207 */ /* 0x000fc40006000000 */
[----:B------:R-:W-:Y:S01]  /*0c60*/  @P6 SEL R19, R14, R9, !P4 ;  /* 0x000000090e136207 */ /* 0x000fe20006000000 */
[C-C-:B-----5:R-:W-:Y:S01]  /*0c70*/  FFMA R9, R3.reuse, R0, R26.reuse ;  /* 0x0000000003097223 */ /* 0x160fe2000000001a */
[C-C-:B------:R-:W-:Y:S01]  /*0c80*/  FFMA R0, R3.reuse, R31, R26.reuse ;  /* 0x0000001f03007223 */ /* 0x140fe2000000001a */
[C-C-:B------:R-:W-:Y:S01]  /*0c90*/  FFMA R29, R3.reuse, R29, R26.reuse ;  /* 0x0000001d031d7223 */ /* 0x140fe2000000001a */
[----:B------:R-:W-:Y:S01]  /*0ca0*/  FFMA R26, R3, R15, R26 ;  /* 0x0000000f031a7223 */ /* 0x000fe2000000001a */
[C---:B------:R-:W-:Y:S01]  /*0cb0*/  FADD R15, -R2.reuse, R17 ;  /* 0x00000011020f7221 */ /* 0x040fe20000000100 */
[C---:B------:R-:W-:Y:S01]  /*0cc0*/  FADD R3, -R2.reuse, R16 ;  /* 0x0000001002037221 */ /* 0x040fe20000000100 */
[C---:B------:R-:W-:Y:S01]  /*0cd0*/  FADD R21, -R2.reuse, R18 ;  /* 0x0000001202157221 */ /* 0x040fe20000000100 */
[----:B------:R-:W-:Y:S01]  /*0ce0*/  FADD R23, -R2, R19 ;  /* 0x0000001302177221 */ /* 0x000fe20000000100 */
[C---:B------:R-:W-:Y:S01]  /*0cf0*/  FMUL R15, R8.reuse, R15 ;  /* 0x0000000f080f7220 */ /* 0x040fe20000400000 */
[C---:B------:R-:W-:Y:S01]  /*0d00*/  FMUL R14, R8.reuse, R3 ;  /* 0x00000003080e7220 */ /* 0x040fe20000400000 */
[C---:B------:R-:W-:Y:S01]  /*0d10*/  FMUL R2, R8.reuse, R21 ;  /* 0x0000001508027220 */ /* 0x040fe20000400000 */
[----:B------:R-:W-:Y:S01]  /*0d20*/  FMUL R8, R8, R23 ;  /* 0x0000001708087220 */ /* 0x000fe20000400000 */
[C-C-:B------:R-:W-:Y:S01]  /*0d30*/  FFMA R15, R24.reuse, R15, R27.reuse ;  /* 0x0000000f180f7223 */ /* 0x140fe2000000001b */
[C-C-:B------:R-:W-:Y:S01]  /*0d40*/  FFMA R14, R24.reuse, R14, R27.reuse ;  /* 0x0000000e180e7223 */ /* 0x140fe2000000001b */
[C-C-:B------:R-:W-:Y:S01]  /*0d50*/  FFMA R22, R24.reuse, R2, R27.reuse ;  /* 0x0000000218167223 */ /* 0x140fe2000000001b */
[----:B------:R-:W-:Y:S01]  /*0d60*/  FFMA R23, R24, R8, R27 ;  /* 0x0000000818177223 */ /* 0x000fe2000000001b */
[----:B------:R-:W-:Y:S01]  /*0d70*/  FSETP.GEU.AND P6, PT, R26, RZ, PT ;  /* 0x000000ff1a00720b */ /* 0x000fe20003fce000 */
[----:B-1----:R-:W-:Y:S01]  /*0d80*/  IMAD.WIDE R2, R25, 0x4, R10 ;  /* 0x0000000419027825 */ /* 0x002fe200078e020a */
[----:B------:R-:W-:-:S02]  /*0d90*/  FSETP.GEU.AND P0, PT, R29, RZ, PT ;  /* 0x000000ff1d00720b */ /* 0x000fc40003f0e000 */
[----:B------:R-:W-:Y:S02]  /*0da0*/  SEL R11, R26, RZ, P6 ;  /* 0x000000ff1a0b7207 */ /* 0x000fe40003000000 */
[----:B------:R-:W-:Y:S02]  /*0db0*/  FSETP.GEU.AND P1, PT, R9, RZ, PT ;  /* 0x000000ff0900720b */ /* 0x000fe40003f2e000 */
[----:B------:R-:W-:Y:S02]  /*0dc0*/  FSETP.GEU.AND P2, PT, R0, RZ, PT ;  /* 0x000000ff0000720b */ /* 0x000fe40003f4e000 */
[----:B------:R-:W-:Y:S02]  /*0dd0*/  FSETP.GEU.AND P3, PT, R23, RZ, PT ;  /* 0x000000ff1700720b */ /* 0x000fe40003f6e000 */
[----:B------:R-:W-:Y:S02]  /*0de0*/  FSETP.GEU.AND P4, PT, R22, RZ, PT ;  /* 0x000000ff1600720b */ /* 0x000fe40003f8e000 */
[----:B------:R-:W-:-:S02]  /*0df0*/  FSETP.GEU.AND P5, PT, R15, RZ, PT ;  /* 0x000000ff0f00720b */ /* 0x000fc40003fae000 */
[----:B------:R-:W-:Y:S01]  /*0e00*/  FSETP.GEU.AND P6, PT, R14, RZ, PT ;  /* 0x000000ff0e00720b */ /* 0x000fe20003fce000 */
[----:B0-----:R-:W-:Y:S01]  /*0e10*/  IMAD.WIDE R12, R25, 0x4, R12 ;  /* 0x00000004190c7825 */ /* 0x001fe200078e020c */
[----:B------:R-:W-:Y:S02]  /*0e20*/  SEL R10, R29, RZ, P0 ;  /* 0x000000ff1d0a7207 */ /* 0x000fe40000000000 */
[----:B------:R-:W-:Y:S02]  /*0e30*/  SEL R9, R9, RZ, P1 ;  /* 0x000000ff09097207 */ /* 0x000fe40000800000 */
[----:B------:R-:W-:Y:S02]  /*0e40*/  SEL R8, R0, RZ, P2 ;  /* 0x000000ff00087207 */ /* 0x000fe40001000000 */
[----:B------:R-:W-:Y:S02]  /*0e50*/  SEL R23, R23, RZ, P3 ;  /* 0x000000ff17177207 */ /* 0x000fe40001800000 */
[----:B------:R-:W-:-:S02]  /*0e60*/  SEL R22, R22, RZ, P4 ;  /* 0x000000ff16167207 */ /* 0x000fc40002000000 */
[----:B------:R-:W-:Y:S02]  /*0e70*/  SEL R21, R15, RZ, P5 ;  /* 0x000000ff0f157207 */ /* 0x000fe40002800000 */
[----:B------:R-:W-:Y:S01]  /*0e80*/  SEL R20, R14, RZ, P6 ;  /* 0x000000ff0e147207 */ /* 0x000fe20003000000 */
[----:B------:R-:W-:Y:S04]  /*0e90*/  STG.E.128 desc[UR4][R12.64], R4 ;  /* 0x000000040c007986 */ /* 0x000fe8000c101d04 */
[----:B------:R-:W-:Y:S04]  /*0ea0*/  STG.E.128 desc[UR4][R12.64+0x800], R16 ;  /* 0x000800100c007986 */ /* 0x000fe8000c101d04 */
[----:B------:R-:W-:Y:S04]  /*0eb0*/  STG.E.128 desc[UR4][R2.64], R8 ;  /* 0x0000000802007986 */ /* 0x000fe8000c101d04 */
[----:B------:R-:W-:Y:S01]  /*0ec0*/  STG.E.128 desc[UR4][R2.64+0x800], R20 ;  /* 0x0008001402007986 */ /* 0x000fe2000c101d04 */
[----:B------:R-:W-:Y:S05]  /*0ed0*/  EXIT ;  /* 0x000000000000794d */ /* 0x000fea0003800000 */
.L_x_0:
[----:B------:R-:W-:-:S00]  /*0ee0*/  BRA `(.L_x_0) ;  /* 0xfffffffc00fc7947 */ /* 0x000fc0000383ffff */
[----:B------:R-:W-:-:S00]  /*0ef0*/  NOP ;  /* 0x0000000000007918 */ /* 0x000fc00000000000 */
        /* <DEDUP_REMOVED lines=8> */
.L_x_1:


//--------------------- .nv.global.init           --------------------------
	.section	.nv.global.init,"aw",@progbits
.nv.global.init:
	.type		_$_str,@object
	.size		_$_str,(_$_str_$_2 - _$_str)
_$_str:
        /*0000*/ 	.byte	0x5f, 0x5f, 0x43, 0x55, 0x44, 0x41, 0x5f, 0x46, 0x54, 0x5a, 0x00
	.type		_$_str_$_2,@object
	.size		_$_str_$_2,(.L_1 - _$_str_$_2)
_$_str_$_2:
        /*000b*/ 	.byte	0x5f, 0x5f, 0x43, 0x55, 0x44, 0x41, 0x5f, 0x50, 0x52, 0x45, 0x43, 0x5f, 0x53, 0x51, 0x52, 0x54
        /*001b*/ 	.byte	0x00
.L_1:


//--------------------- .nv.constant0.triton_poi_fused__native_batch_norm_legit_no_training_cat_relu_33 --------------------------
	.section	.nv.constant0.triton_poi_fused__native_batch_norm_legit_no_training_cat_relu_33,"a",@progbits
	.sectionflags	@""
	.align	4
.nv.constant0.triton_poi_fused__native_batch_norm_legit_no_training_cat_relu_33:
	.zero		612
